//
// Generated by NVIDIA NVVM Compiler
//
// Compiler Build ID: CL-36424714
// Cuda compilation tools, release 13.0, V13.0.88
// Based on NVVM 20.0.0
//

.version 9.0
.target sm_100
.address_size 64

	// .globl	_Z25k_construct_bonded_paramsiijdddPKjPiPd

.visible .entry _Z25k_construct_bonded_paramsiijdddPKjPiPd(
	.param .u32 _Z25k_construct_bonded_paramsiijdddPKjPiPd_param_0,
	.param .u32 _Z25k_construct_bonded_paramsiijdddPKjPiPd_param_1,
	.param .u32 _Z25k_construct_bonded_paramsiijdddPKjPiPd_param_2,
	.param .f64 _Z25k_construct_bonded_paramsiijdddPKjPiPd_param_3,
	.param .f64 _Z25k_construct_bonded_paramsiijdddPKjPiPd_param_4,
	.param .f64 _Z25k_construct_bonded_paramsiijdddPKjPiPd_param_5,
	.param .u64 .ptr .align 1 _Z25k_construct_bonded_paramsiijdddPKjPiPd_param_6,
	.param .u64 .ptr .align 1 _Z25k_construct_bonded_paramsiijdddPKjPiPd_param_7,
	.param .u64 .ptr .align 1 _Z25k_construct_bonded_paramsiijdddPKjPiPd_param_8
)
{
	.reg .pred 	%p<3>;
	.reg .b32 	%r<13>;
	.reg .b64 	%rd<17>;
	.reg .b64 	%fd<4>;

	ld.param.u32 	%r5, [_Z25k_construct_bonded_paramsiijdddPKjPiPd_param_0];
	ld.param.u32 	%r3, [_Z25k_construct_bonded_paramsiijdddPKjPiPd_param_1];
	ld.param.u32 	%r4, [_Z25k_construct_bonded_paramsiijdddPKjPiPd_param_2];
	ld.param.f64 	%fd1, [_Z25k_construct_bonded_paramsiijdddPKjPiPd_param_3];
	ld.param.f64 	%fd2, [_Z25k_construct_bonded_paramsiijdddPKjPiPd_param_4];
	ld.param.f64 	%fd3, [_Z25k_construct_bonded_paramsiijdddPKjPiPd_param_5];
	ld.param.u64 	%rd1, [_Z25k_construct_bonded_paramsiijdddPKjPiPd_param_6];
	ld.param.u64 	%rd2, [_Z25k_construct_bonded_paramsiijdddPKjPiPd_param_7];
	ld.param.u64 	%rd3, [_Z25k_construct_bonded_paramsiijdddPKjPiPd_param_8];
	mov.u32 	%r6, %ntid.x;
	mov.u32 	%r7, %ctaid.x;
	mov.u32 	%r8, %tid.x;
	mad.lo.s32 	%r1, %r6, %r7, %r8;
	setp.ge.u32 	%p1, %r1, %r5;
	@%p1 bra 	$L__BB0_3;
	cvta.to.global.u64 	%rd4, %rd1;
	mul.wide.u32 	%rd5, %r1, 4;
	add.s64 	%rd6, %rd4, %rd5;
	ld.global.nc.u32 	%r2, [%rd6];
	setp.ge.u32 	%p2, %r2, %r3;
	@%p2 bra 	$L__BB0_3;
	cvta.to.global.u64 	%rd7, %rd3;
	shl.b32 	%r9, %r1, 1;
	cvta.to.global.u64 	%rd8, %rd2;
	mul.wide.u32 	%rd9, %r9, 4;
	add.s64 	%rd10, %rd8, %rd9;
	st.global.u32 	[%rd10], %r4;
	st.global.u32 	[%rd10+4], %r2;
	mul.lo.s32 	%r10, %r1, 3;
	mul.wide.u32 	%rd11, %r10, 8;
	add.s64 	%rd12, %rd7, %rd11;
	st.global.f64 	[%rd12], %fd1;
	add.s32 	%r11, %r10, 1;
	mul.wide.u32 	%rd13, %r11, 8;
	add.s64 	%rd14, %rd7, %rd13;
	st.global.f64 	[%rd14], %fd2;
	add.s32 	%r12, %r10, 2;
	mul.wide.u32 	%rd15, %r12, 8;
	add.s64 	%rd16, %rd7, %rd15;
	st.global.f64 	[%rd16], %fd3;
$L__BB0_3:
	ret;

}


// ===== COMPILED SASS (sm_100) =====

	.target	sm_100

	.elftype	@"ET_EXEC"


//--------------------- .note.nv.tkinfo           --------------------------
	.section	.note.nv.tkinfo,"",@"SHT_NOTE"
	.sectionflags	@"SHF_NOTE_NV_TKINFO"
	.tkinfo
        /*0018*/ 	.word	0x00000002
        /*0030*/ 	.string	""
        /*0030*/ 	.string	"ptxas"
        /*0030*/ 	.string	"Cuda compilation tools, release 13.0, V13.0.88"
        /*0030*/ 	.string	"Build cuda_13.0.r13.0/compiler.36424714_0"
        /*0030*/ 	.string	"-arch sm_100 -m 64 "



//--------------------- .note.nv.cuinfo           --------------------------
	.section	.note.nv.cuinfo,"",@"SHT_NOTE"
	.sectionflags	@"SHF_NOTE_NV_CUINFO"
        /*0018*/ 	.short	0x0002
        /*001a*/ 	.short	0x0064
        /*001c*/ 	.short	0x0082
	.zero		2


//--------------------- .nv.info                  --------------------------
	.section	.nv.info,"",@"SHT_CUDA_INFO"
	.align	4


	//----- nvinfo : EIATTR_REGCOUNT
	.align		4
        /*0000*/ 	.byte	0x04, 0x2f
        /*0002*/ 	.short	(.L_1 - .L_0)
	.align		4
.L_0:
        /*0004*/ 	.word	index@(_Z25k_construct_bonded_paramsiijdddPKjPiPd)
        /*0008*/ 	.word	0x0000001a


	//----- nvinfo : EIATTR_FRAME_SIZE
	.align		4
.L_1:
        /*000c*/ 	.byte	0x04, 0x11
        /*000e*/ 	.short	(.L_3 - .L_2)
	.align		4
.L_2:
        /*0010*/ 	.word	index@(_Z25k_construct_bonded_paramsiijdddPKjPiPd)
        /*0014*/ 	.word	0x00000000


	//----- nvinfo : EIATTR_MIN_STACK_SIZE
	.align		4
.L_3:
        /*0018*/ 	.byte	0x04, 0x12
        /*001a*/ 	.short	(.L_5 - .L_4)
	.align		4
.L_4:
        /*001c*/ 	.word	index@(_Z25k_construct_bonded_paramsiijdddPKjPiPd)
        /*0020*/ 	.word	0x00000000
.L_5:


//--------------------- .nv.compat                --------------------------
	.section	.nv.compat,"",@"SHT_CUDA_COMPAT_INFO"
	.align	4
        /*0000*/ 	.byte	0x02, 0x09, 0x00, 0x00, 0x02, 0x02, 0x01, 0x00, 0x02, 0x05, 0x05, 0x00, 0x03, 0x07, 0x01, 0x01
        /*0010*/ 	.byte	0x02, 0x03, 0x00, 0x00, 0x02, 0x06, 0x01, 0x00, 0x04, 0x0b, 0x08, 0x00, 0x09, 0x00, 0x00, 0x00
        /*0020*/ 	.byte	0x00, 0x00, 0x00, 0x00


//--------------------- .nv.info._Z25k_construct_bonded_paramsiijdddPKjPiPd --------------------------
	.section	.nv.info._Z25k_construct_bonded_paramsiijdddPKjPiPd,"",@"SHT_CUDA_INFO"
	.sectionflags	@""
	.align	4


	//----- nvinfo : EIATTR_CUDA_API_VERSION
	.align		4
        /*0000*/ 	.byte	0x04, 0x37
        /*0002*/ 	.short	(.L_7 - .L_6)
.L_6:
        /*0004*/ 	.word	0x00000082


	//----- nvinfo : EIATTR_KPARAM_INFO
	.align		4
.L_7:
        /*0008*/ 	.byte	0x04, 0x17
        /*000a*/ 	.short	(.L_9 - .L_8)
.L_8:
        /*000c*/ 	.word	0x00000000
        /*0010*/ 	.short	0x0008
        /*0012*/ 	.short	0x0038
        /*0014*/ 	.byte	0x00, 0xf5, 0x21, 0x00


	//----- nvinfo : EIATTR_KPARAM_INFO
	.align		4
.L_9:
        /*0018*/ 	.byte	0x04, 0x17
        /*001a*/ 	.short	(.L_11 - .L_10)
.L_10:
        /*001c*/ 	.word	0x00000000
        /*0020*/ 	.short	0x0007
        /*0022*/ 	.short	0x0030
        /*0024*/ 	.byte	0x00, 0xf5, 0x21, 0x00


	//----- nvinfo : EIATTR_KPARAM_INFO
	.align		4
.L_11:
        /*0028*/ 	.byte	0x04, 0x17
        /*002a*/ 	.short	(.L_13 - .L_12)
.L_12:
        /*002c*/ 	.word	0x00000000
        /*0030*/ 	.short	0x0006
        /*0032*/ 	.short	0x0028
        /*0034*/ 	.byte	0x00, 0xf5, 0x21, 0x00


	//----- nvinfo : EIATTR_KPARAM_INFO
	.align		4
.L_13:
        /*0038*/ 	.byte	0x04, 0x17
        /*003a*/ 	.short	(.L_15 - .L_14)
.L_14:
        /*003c*/ 	.word	0x00000000
        /*0040*/ 	.short	0x0005
        /*0042*/ 	.short	0x0020
        /*0044*/ 	.byte	0x00, 0xf0, 0x21, 0x00


	//----- nvinfo : EIATTR_KPARAM_INFO
	.align		4
.L_15:
        /*0048*/ 	.byte	0x04, 0x17
        /*004a*/ 	.short	(.L_17 - .L_16)
.L_16:
        /*004c*/ 	.word	0x00000000
        /*0050*/ 	.short	0x0004
        /*0052*/ 	.short	0x0018
        /*0054*/ 	.byte	0x00, 0xf0, 0x21, 0x00


	//----- nvinfo : EIATTR_KPARAM_INFO
	.align		4
.L_17:
        /*0058*/ 	.byte	0x04, 0x17
        /*005a*/ 	.short	(.L_19 - .L_18)
.L_18:
        /*005c*/ 	.word	0x00000000
        /*0060*/ 	.short	0x0003
        /*0062*/ 	.short	0x0010
        /*0064*/ 	.byte	0x00, 0xf0, 0x21, 0x00


	//----- nvinfo : EIATTR_KPARAM_INFO
	.align		4
.L_19:
        /*0068*/ 	.byte	0x04, 0x17
        /*006a*/ 	.short	(.L_21 - .L_20)
.L_20:
        /*006c*/ 	.word	0x00000000
        /*0070*/ 	.short	0x0002
        /*0072*/ 	.short	0x0008
        /*0074*/ 	.byte	0x00, 0xf0, 0x11, 0x00


	//----- nvinfo : EIATTR_KPARAM_INFO
	.align		4
.L_21:
        /*0078*/ 	.byte	0x04, 0x17
        /*007a*/ 	.short	(.L_23 - .L_22)
.L_22:
        /*007c*/ 	.word	0x00000000
        /*0080*/ 	.short	0x0001
        /*0082*/ 	.short	0x0004
        /*0084*/ 	.byte	0x00, 0xf0, 0x11, 0x00


	//----- nvinfo : EIATTR_KPARAM_INFO
	.align		4
.L_23:
        /*0088*/ 	.byte	0x04, 0x17
        /*008a*/ 	.short	(.L_25 - .L_24)
.L_24:
        /*008c*/ 	.word	0x00000000
        /*0090*/ 	.short	0x0000
        /*0092*/ 	.short	0x0000
        /*0094*/ 	.byte	0x00, 0xf0, 0x11, 0x00


	//----- nvinfo : EIATTR_SPARSE_MMA_MASK
	.align		4
.L_25:
        /*0098*/ 	.byte	0x03, 0x50
        /*009a*/ 	.short	0x0000


	//----- nvinfo : EIATTR_MAXREG_COUNT
	.align		4
        /*009c*/ 	.byte	0x03, 0x1b
        /*009e*/ 	.short	0x00ff


	//----- nvinfo : EIATTR_MERCURY_ISA_VERSION
	.align		4
        /*00a0*/ 	.byte	0x03, 0x5f
        /*00a2*/ 	.short	0x0101


	//----- nvinfo : EIATTR_VRC_CTA_INIT_COUNT
	.align		4
        /*00a4*/ 	.byte	0x02, 0x4a
	.zero		1
	.zero		1


	//----- nvinfo : EIATTR_EXIT_INSTR_OFFSETS
	.align		4
        /*00a8*/ 	.byte	0x04, 0x1c
        /*00aa*/ 	.short	(.L_27 - .L_26)


	//   ....[0]....
.L_26:
        /*00ac*/ 	.word	0x00000070


	//   ....[1]....
        /*00b0*/ 	.word	0x000000e0


	//   ....[2]....
        /*00b4*/ 	.word	0x00000220


	//----- nvinfo : EIATTR_CBANK_PARAM_SIZE
	.align		4
.L_27:
        /*00b8*/ 	.byte	0x03, 0x19
        /*00ba*/ 	.short	0x0040


	//----- nvinfo : EIATTR_PARAM_CBANK
	.align		4
        /*00bc*/ 	.byte	0x04, 0x0a
        /*00be*/ 	.short	(.L_29 - .L_28)
	.align		4
.L_28:
        /*00c0*/ 	.word	index@(.nv.constant0._Z25k_construct_bonded_paramsiijdddPKjPiPd)
        /*00c4*/ 	.short	0x0380
        /*00c6*/ 	.short	0x0040


	//----- nvinfo : EIATTR_SW_WAR
	.align		4
.L_29:
        /*00c8*/ 	.byte	0x04, 0x36
        /*00ca*/ 	.short	(.L_31 - .L_30)
.L_30:
        /*00cc*/ 	.word	0x00000008
.L_31:


//--------------------- .nv.callgraph             --------------------------
	.section	.nv.callgraph,"",@"SHT_CUDA_CALLGRAPH"
	.align	4
	.sectionentsize	8
	.align		4
        /*0000*/ 	.word	0x00000000
	.align		4
        /*0004*/ 	.word	0xffffffff
	.align		4
        /*0008*/ 	.word	0x00000000
	.align		4
        /*000c*/ 	.word	0xfffffffe
	.align		4
        /*0010*/ 	.word	0x00000000
	.align		4
        /*0014*/ 	.word	0xfffffffd
	.align		4
        /*0018*/ 	.word	0x00000000
	.align		4
        /*001c*/ 	.word	0xfffffffc


//--------------------- .text._Z25k_construct_bonded_paramsiijdddPKjPiPd --------------------------
	.section	.text._Z25k_construct_bonded_paramsiijdddPKjPiPd,"ax",@progbits
	.align	128
        .global         _Z25k_construct_bonded_paramsiijdddPKjPiPd
        .type           _Z25k_construct_bonded_paramsiijdddPKjPiPd,@function
        .size           _Z25k_construct_bonded_paramsiijdddPKjPiPd,(.L_x_1 - _Z25k_construct_bonded_paramsiijdddPKjPiPd)
        .other          _Z25k_construct_bonded_paramsiijdddPKjPiPd,@"STO_CUDA_ENTRY STV_DEFAULT"
_Z25k_construct_bonded_paramsiijdddPKjPiPd:
.text._Z25k_construct_bonded_paramsiijdddPKjPiPd:
[----:B------:R-:W-:Y:S01]  /*0000*/  LDC R1, c[0x0][0x37c] ;  /* 0x0000df00ff017b82 */ /* 0x000fe20000000800 */
[----:B------:R-:W0:Y:S01]  /*0010*/  S2R R13, SR_CTAID.X ;  /* 0x00000000000d7919 */ /* 0x000e220000002500 */
[----:B------:R-:W0:Y:S01]  /*0020*/  LDCU UR4, c[0x0][0x360] ;  /* 0x00006c00ff0477ac */ /* 0x000e220008000800 */
[----:B------:R-:W0:Y:S01]  /*0030*/  S2R R0, SR_TID.X ;  /* 0x0000000000007919 */ /* 0x000e220000002100 */
[----:B------:R-:W1:Y:S01]  /*0040*/  LDCU UR5, c[0x0][0x380] ;  /* 0x00007000ff0577ac */ /* 0x000e620008000800 */
[----:B0-----:R-:W-:-:S05]  /*0050*/  IMAD R13, R13, UR4, R0 ;  /* 0x000000040d0d7c24 */ /* 0x001fca000f8e0200 */
[----:B-1----:R-:W-:-:S13]  /*0060*/  ISETP.GE.U32.AND P0, PT, R13, UR5, PT ;  /* 0x000000050d007c0c */ /* 0x002fda000bf06070 */
[----:B------:R-:W-:Y:S05]  /*0070*/  @P0 EXIT ;  /* 0x000000000000094d */ /* 0x000fea0003800000 */
[----:B------:R-:W0:Y:S01]  /*0080*/  LDC.64 R2, c[0x0][0x3a8] ;  /* 0x0000ea00ff027b82 */ /* 0x000e220000000a00 */
[----:B------:R-:W1:Y:S01]  /*0090*/  LDCU.64 UR4, c[0x0][0x358] ;  /* 0x00006b00ff0477ac */ /* 0x000e620008000a00 */
[----:B------:R-:W2:Y:S01]  /*00a0*/  LDCU UR6, c[0x0][0x384] ;  /* 0x00007080ff0677ac */ /* 0x000ea20008000800 */
[----:B0-----:R-:W-:-:S05]  /*00b0*/  IMAD.WIDE.U32 R2, R13, 0x4, R2 ;  /* 0x000000040d027825 */ /* 0x001fca00078e0002 */
[----:B-1----:R-:W2:Y:S02]  /*00c0*/  LDG.E.CONSTANT R17, desc[UR4][R2.64] ;  /* 0x0000000402117981 */ /* 0x002ea4000c1e9900 */
[----:B--2---:R-:W-:-:S13]  /*00d0*/  ISETP.GE.U32.AND P0, PT, R17, UR6, PT ;  /* 0x0000000611007c0c */ /* 0x004fda000bf06070 */
[----:B------:R-:W-:Y:S05]  /*00e0*/  @P0 EXIT ;  /* 0x000000000000094d */ /* 0x000fea0003800000 */
[----:B------:R-:W0:Y:S01]  /*00f0*/  LDC.64 R10, c[0x0][0x3b0] ;  /* 0x0000ec00ff0a7b82 */ /* 0x000e220000000a00 */
[C---:B------:R-:W-:Y:S01]  /*0100*/  IMAD R15, R13.reuse, 0x3, RZ ;  /* 0x000000030d0f7824 */ /* 0x040fe200078e02ff */
[----:B------:R-:W-:-:S04]  /*0110*/  SHF.L.U32 R13, R13, 0x1, RZ ;  /* 0x000000010d0d7819 */ /* 0x000fc800000006ff */
[C---:B------:R-:W-:Y:S02]  /*0120*/  IADD3 R19, PT, PT, R15.reuse, 0x1, RZ ;  /* 0x000000010f137810 */ /* 0x040fe40007ffe0ff */
[----:B------:R-:W1:Y:S01]  /*0130*/  LDC.64 R8, c[0x0][0x3b8] ;  /* 0x0000ee00ff087b82 */ /* 0x000e620000000a00 */
[----:B------:R-:W-:-:S07]  /*0140*/  IADD3 R21, PT, PT, R15, 0x2, RZ ;  /* 0x000000020f157810 */ /* 0x000fce0007ffe0ff */
[----:B------:R-:W2:Y:S08]  /*0150*/  LDC R23, c[0x0][0x388] ;  /* 0x0000e200ff177b82 */ /* 0x000eb00000000800 */
[----:B------:R-:W3:Y:S01]  /*0160*/  LDC.64 R6, c[0x0][0x390] ;  /* 0x0000e400ff067b82 */ /* 0x000ee20000000a00 */
[----:B0-----:R-:W-:-:S05]  /*0170*/  IMAD.WIDE.U32 R10, R13, 0x4, R10 ;  /* 0x000000040d0a7825 */ /* 0x001fca00078e000a */
[----:B------:R-:W-:Y:S02]  /*0180*/  STG.E desc[UR4][R10.64+0x4], R17 ;  /* 0x000004110a007986 */ /* 0x000fe4000c101904 */
[----:B------:R-:W0:Y:S01]  /*0190*/  LDC.64 R4, c[0x0][0x398] ;  /* 0x0000e600ff047b82 */ /* 0x000e220000000a00 */
[----:B-1----:R-:W-:-:S04]  /*01a0*/  IMAD.WIDE.U32 R12, R15, 0x8, R8 ;  /* 0x000000080f0c7825 */ /* 0x002fc800078e0008 */
[----:B------:R-:W-:-:S03]  /*01b0*/  IMAD.WIDE.U32 R14, R19, 0x8, R8 ;  /* 0x00000008130e7825 */ /* 0x000fc600078e0008 */
[----:B------:R-:W1:Y:S01]  /*01c0*/  LDC.64 R2, c[0x0][0x3a0] ;  /* 0x0000e800ff027b82 */ /* 0x000e620000000a00 */
[----:B------:R-:W-:Y:S01]  /*01d0*/  IMAD.WIDE.U32 R8, R21, 0x8, R8 ;  /* 0x0000000815087825 */ /* 0x000fe200078e0008 */
[----:B--2---:R-:W-:Y:S04]  /*01e0*/  STG.E desc[UR4][R10.64], R23 ;  /* 0x000000170a007986 */ /* 0x004fe8000c101904 */
[----:B---3--:R-:W-:Y:S04]  /*01f0*/  STG.E.64 desc[UR4][R12.64], R6 ;  /* 0x000000060c007986 */ /* 0x008fe8000c101b04 */
[----:B0-----:R-:W-:Y:S04]  /*0200*/  STG.E.64 desc[UR4][R14.64], R4 ;  /* 0x000000040e007986 */ /* 0x001fe8000c101b04 */
[----:B-1----:R-:W-:Y:S01]  /*0210*/  STG.E.64 desc[UR4][R8.64], R2 ;  /* 0x0000000208007986 */ /* 0x002fe2000c101b04 */
[----:B------:R-:W-:Y:S05]  /*0220*/  EXIT ;  /* 0x000000000000794d */ /* 0x000fea0003800000 */
.L_x_0:
[----:B------:R-:W-:-:S00]  /*0230*/  BRA `(.L_x_0) ;  /* 0xfffffffc00fc7947 */ /* 0x000fc0000383ffff */
[----:B------:R-:W-:-:S00]  /*0240*/  NOP ;  /* 0x0000000000007918 */ /* 0x000fc00000000000 */
        /* <DEDUP_REMOVED lines=11> */
.L_x_1:


//--------------------- .nv.shared.reserved.0     --------------------------
	.section	.nv.shared.reserved.0,"aw",@nobits
	.weak		__nv_reservedSMEM_offset_0_alias
	.size		__nv_reservedSMEM_offset_0_alias, 0, 64
	.other		__nv_reservedSMEM_offset_0_alias,@"STO_CUDA_RESERVED_SHARED STV_DEFAULT"
__nv_reservedSMEM_offset_0_alias:
	.zero		0
	.zero		64


//--------------------- .nv.constant0._Z25k_construct_bonded_paramsiijdddPKjPiPd --------------------------
	.section	.nv.constant0._Z25k_construct_bonded_paramsiijdddPKjPiPd,"a",@progbits
	.sectionflags	@""
	.align	4
.nv.constant0._Z25k_construct_bonded_paramsiijdddPKjPiPd:
	.zero		960


//--------------------- SYMBOLS --------------------------

	.type		.nv.reservedSmem.offset0,@object
	.size		.nv.reservedSmem.offset0,0x4
